//
// Generated by NVIDIA NVVM Compiler
//
// Compiler Build ID: CL-36424714
// Cuda compilation tools, release 13.0, V13.0.88
// Based on NVVM 20.0.0
//

.version 9.0
.target sm_100
.address_size 64

	// .globl	_Z7kernel1PdS_S_i

.visible .entry _Z7kernel1PdS_S_i(
	.param .u64 .ptr .align 1 _Z7kernel1PdS_S_i_param_0,
	.param .u64 .ptr .align 1 _Z7kernel1PdS_S_i_param_1,
	.param .u64 .ptr .align 1 _Z7kernel1PdS_S_i_param_2,
	.param .u32 _Z7kernel1PdS_S_i_param_3
)
{
	.reg .pred 	%p<10>;
	.reg .b32 	%r<78>;
	.reg .b64 	%rd<48>;
	.reg .b64 	%fd<68>;

	ld.param.u64 	%rd4, [_Z7kernel1PdS_S_i_param_0];
	ld.param.u64 	%rd5, [_Z7kernel1PdS_S_i_param_1];
	ld.param.u32 	%r43, [_Z7kernel1PdS_S_i_param_3];
	cvta.to.global.u64 	%rd1, %rd5;
	cvta.to.global.u64 	%rd2, %rd4;
	mov.u32 	%r44, %ctaid.y;
	mov.u32 	%r45, %ntid.y;
	mul.lo.s32 	%r1, %r44, %r45;
	mov.u32 	%r2, %tid.y;
	add.s32 	%r3, %r1, %r2;
	mov.u32 	%r46, %ctaid.x;
	mov.u32 	%r47, %ntid.x;
	mov.u32 	%r48, %tid.x;
	mad.lo.s32 	%r4, %r46, %r47, %r48;
	setp.lt.s32 	%p1, %r43, 1;
	mov.f64 	%fd67, 0d0000000000000000;
	@%p1 bra 	$L__BB0_12;
	mul.lo.s32 	%r5, %r43, %r4;
	and.b32  	%r6, %r43, 7;
	setp.lt.u32 	%p2, %r43, 8;
	mov.b32 	%r76, 0;
	mov.f64 	%fd67, 0d0000000000000000;
	@%p2 bra 	$L__BB0_4;
	and.b32  	%r76, %r43, 2147483640;
	neg.s32 	%r74, %r76;
	add.s32 	%r50, %r2, %r43;
	add.s32 	%r73, %r50, %r1;
	shl.b32 	%r10, %r43, 3;
	shl.b32 	%r51, %r43, 1;
	add.s32 	%r72, %r3, %r51;
	mad.lo.s32 	%r71, %r43, 3, %r3;
	shl.b32 	%r52, %r43, 2;
	add.s32 	%r70, %r3, %r52;
	mad.lo.s32 	%r69, %r43, 5, %r3;
	mad.lo.s32 	%r68, %r43, 6, %r3;
	mad.lo.s32 	%r67, %r43, 7, %r3;
	mov.f64 	%fd67, 0d0000000000000000;
	mov.u32 	%r65, %r5;
	mov.u32 	%r66, %r3;
$L__BB0_3:
	.pragma "nounroll";
	mul.wide.s32 	%rd6, %r65, 8;
	add.s64 	%rd7, %rd2, %rd6;
	ld.global.f64 	%fd17, [%rd7];
	mul.wide.u32 	%rd8, %r66, 8;
	add.s64 	%rd9, %rd1, %rd8;
	ld.global.f64 	%fd18, [%rd9];
	fma.rn.f64 	%fd19, %fd17, %fd18, %fd67;
	ld.global.f64 	%fd20, [%rd7+8];
	mul.wide.u32 	%rd10, %r73, 8;
	add.s64 	%rd11, %rd1, %rd10;
	ld.global.f64 	%fd21, [%rd11];
	fma.rn.f64 	%fd22, %fd20, %fd21, %fd19;
	ld.global.f64 	%fd23, [%rd7+16];
	mul.wide.u32 	%rd12, %r72, 8;
	add.s64 	%rd13, %rd1, %rd12;
	ld.global.f64 	%fd24, [%rd13];
	fma.rn.f64 	%fd25, %fd23, %fd24, %fd22;
	ld.global.f64 	%fd26, [%rd7+24];
	mul.wide.u32 	%rd14, %r71, 8;
	add.s64 	%rd15, %rd1, %rd14;
	ld.global.f64 	%fd27, [%rd15];
	fma.rn.f64 	%fd28, %fd26, %fd27, %fd25;
	ld.global.f64 	%fd29, [%rd7+32];
	mul.wide.u32 	%rd16, %r70, 8;
	add.s64 	%rd17, %rd1, %rd16;
	ld.global.f64 	%fd30, [%rd17];
	fma.rn.f64 	%fd31, %fd29, %fd30, %fd28;
	ld.global.f64 	%fd32, [%rd7+40];
	mul.wide.u32 	%rd18, %r69, 8;
	add.s64 	%rd19, %rd1, %rd18;
	ld.global.f64 	%fd33, [%rd19];
	fma.rn.f64 	%fd34, %fd32, %fd33, %fd31;
	ld.global.f64 	%fd35, [%rd7+48];
	mul.wide.u32 	%rd20, %r68, 8;
	add.s64 	%rd21, %rd1, %rd20;
	ld.global.f64 	%fd36, [%rd21];
	fma.rn.f64 	%fd37, %fd35, %fd36, %fd34;
	ld.global.f64 	%fd38, [%rd7+56];
	mul.wide.u32 	%rd22, %r67, 8;
	add.s64 	%rd23, %rd1, %rd22;
	ld.global.f64 	%fd39, [%rd23];
	fma.rn.f64 	%fd67, %fd38, %fd39, %fd37;
	add.s32 	%r74, %r74, 8;
	add.s32 	%r73, %r73, %r10;
	add.s32 	%r72, %r72, %r10;
	add.s32 	%r71, %r71, %r10;
	add.s32 	%r70, %r70, %r10;
	add.s32 	%r69, %r69, %r10;
	add.s32 	%r68, %r68, %r10;
	add.s32 	%r67, %r67, %r10;
	add.s32 	%r66, %r66, %r10;
	add.s32 	%r65, %r65, 8;
	setp.ne.s32 	%p3, %r74, 0;
	@%p3 bra 	$L__BB0_3;
$L__BB0_4:
	setp.eq.s32 	%p4, %r6, 0;
	@%p4 bra 	$L__BB0_12;
	and.b32  	%r38, %r43, 3;
	setp.lt.u32 	%p5, %r6, 4;
	@%p5 bra 	$L__BB0_7;
	add.s32 	%r53, %r76, %r5;
	mul.wide.s32 	%rd24, %r53, 8;
	add.s64 	%rd25, %rd2, %rd24;
	ld.global.f64 	%fd41, [%rd25];
	mad.lo.s32 	%r54, %r76, %r43, %r3;
	mul.wide.u32 	%rd26, %r54, 8;
	add.s64 	%rd27, %rd1, %rd26;
	ld.global.f64 	%fd42, [%rd27];
	fma.rn.f64 	%fd43, %fd41, %fd42, %fd67;
	ld.global.f64 	%fd44, [%rd25+8];
	add.s32 	%r55, %r54, %r43;
	mul.wide.u32 	%rd28, %r55, 8;
	add.s64 	%rd29, %rd1, %rd28;
	ld.global.f64 	%fd45, [%rd29];
	fma.rn.f64 	%fd46, %fd44, %fd45, %fd43;
	ld.global.f64 	%fd47, [%rd25+16];
	add.s32 	%r56, %r55, %r43;
	mul.wide.u32 	%rd30, %r56, 8;
	add.s64 	%rd31, %rd1, %rd30;
	ld.global.f64 	%fd48, [%rd31];
	fma.rn.f64 	%fd49, %fd47, %fd48, %fd46;
	ld.global.f64 	%fd50, [%rd25+24];
	add.s32 	%r57, %r56, %r43;
	mul.wide.u32 	%rd32, %r57, 8;
	add.s64 	%rd33, %rd1, %rd32;
	ld.global.f64 	%fd51, [%rd33];
	fma.rn.f64 	%fd67, %fd50, %fd51, %fd49;
	add.s32 	%r76, %r76, 4;
$L__BB0_7:
	setp.eq.s32 	%p6, %r38, 0;
	@%p6 bra 	$L__BB0_12;
	setp.eq.s32 	%p7, %r38, 1;
	@%p7 bra 	$L__BB0_10;
	add.s32 	%r58, %r76, %r5;
	mul.wide.s32 	%rd34, %r58, 8;
	add.s64 	%rd35, %rd2, %rd34;
	ld.global.f64 	%fd53, [%rd35];
	mad.lo.s32 	%r59, %r76, %r43, %r3;
	mul.wide.u32 	%rd36, %r59, 8;
	add.s64 	%rd37, %rd1, %rd36;
	ld.global.f64 	%fd54, [%rd37];
	fma.rn.f64 	%fd55, %fd53, %fd54, %fd67;
	ld.global.f64 	%fd56, [%rd35+8];
	add.s32 	%r60, %r59, %r43;
	mul.wide.u32 	%rd38, %r60, 8;
	add.s64 	%rd39, %rd1, %rd38;
	ld.global.f64 	%fd57, [%rd39];
	fma.rn.f64 	%fd67, %fd56, %fd57, %fd55;
	add.s32 	%r76, %r76, 2;
$L__BB0_10:
	and.b32  	%r61, %r43, 1;
	setp.eq.b32 	%p8, %r61, 1;
	not.pred 	%p9, %p8;
	@%p9 bra 	$L__BB0_12;
	add.s32 	%r62, %r76, %r5;
	mul.wide.s32 	%rd40, %r62, 8;
	add.s64 	%rd41, %rd2, %rd40;
	ld.global.f64 	%fd58, [%rd41];
	mad.lo.s32 	%r63, %r76, %r43, %r3;
	mul.wide.u32 	%rd42, %r63, 8;
	add.s64 	%rd43, %rd1, %rd42;
	ld.global.f64 	%fd59, [%rd43];
	fma.rn.f64 	%fd67, %fd58, %fd59, %fd67;
$L__BB0_12:
	ld.param.u64 	%rd47, [_Z7kernel1PdS_S_i_param_2];
	cvta.to.global.u64 	%rd44, %rd47;
	mad.lo.s32 	%r64, %r43, %r4, %r3;
	mul.wide.s32 	%rd45, %r64, 8;
	add.s64 	%rd46, %rd44, %rd45;
	st.global.f64 	[%rd46], %fd67;
	ret;

}
	// .globl	_Z7kernel2PdS_S_i
.visible .entry _Z7kernel2PdS_S_i(
	.param .u64 .ptr .align 1 _Z7kernel2PdS_S_i_param_0,
	.param .u64 .ptr .align 1 _Z7kernel2PdS_S_i_param_1,
	.param .u64 .ptr .align 1 _Z7kernel2PdS_S_i_param_2,
	.param .u32 _Z7kernel2PdS_S_i_param_3
)
{
	.reg .pred 	%p<10>;
	.reg .b32 	%r<40>;
	.reg .b64 	%rd<66>;
	.reg .b64 	%fd<68>;

	ld.param.u64 	%rd13, [_Z7kernel2PdS_S_i_param_0];
	ld.param.u64 	%rd14, [_Z7kernel2PdS_S_i_param_1];
	ld.param.u32 	%r17, [_Z7kernel2PdS_S_i_param_3];
	cvta.to.global.u64 	%rd1, %rd14;
	cvta.to.global.u64 	%rd2, %rd13;
	mov.u32 	%r18, %ctaid.y;
	mov.u32 	%r19, %ntid.y;
	mov.u32 	%r20, %tid.y;
	mad.lo.s32 	%r1, %r18, %r19, %r20;
	mov.u32 	%r21, %ctaid.x;
	mov.u32 	%r22, %ntid.x;
	mov.u32 	%r23, %tid.x;
	mad.lo.s32 	%r2, %r21, %r22, %r23;
	setp.lt.s32 	%p1, %r17, 1;
	mov.f64 	%fd67, 0d0000000000000000;
	@%p1 bra 	$L__BB1_12;
	mul.lo.s32 	%r3, %r17, %r1;
	and.b32  	%r4, %r17, 7;
	setp.lt.u32 	%p2, %r17, 8;
	mov.b32 	%r38, 0;
	mov.f64 	%fd67, 0d0000000000000000;
	@%p2 bra 	$L__BB1_4;
	and.b32  	%r25, %r17, 2147483640;
	neg.s32 	%r36, %r25;
	mul.wide.u32 	%rd15, %r17, 8;
	add.s64 	%rd3, %rd1, %rd15;
	mul.wide.u32 	%rd16, %r17, 16;
	add.s64 	%rd4, %rd1, %rd16;
	mul.wide.u32 	%rd17, %r17, 24;
	add.s64 	%rd5, %rd1, %rd17;
	mul.wide.u32 	%rd18, %r17, 32;
	add.s64 	%rd6, %rd1, %rd18;
	mul.wide.u32 	%rd19, %r17, 48;
	add.s64 	%rd7, %rd1, %rd19;
	mul.wide.u32 	%rd20, %r17, 56;
	add.s64 	%rd8, %rd1, %rd20;
	mul.wide.u32 	%rd21, %r3, 8;
	add.s64 	%rd22, %rd21, %rd2;
	add.s64 	%rd65, %rd22, 32;
	mov.f64 	%fd67, 0d0000000000000000;
	mov.u32 	%r35, %r2;
$L__BB1_3:
	.pragma "nounroll";
	and.b32  	%r38, %r17, 2147483640;
	mul.wide.s32 	%rd23, %r35, 8;
	add.s64 	%rd24, %rd3, %rd23;
	add.s64 	%rd25, %rd4, %rd23;
	add.s64 	%rd26, %rd5, %rd23;
	add.s64 	%rd27, %rd6, %rd23;
	mul.wide.u32 	%rd28, %r17, 40;
	add.s64 	%rd29, %rd1, %rd23;
	add.s64 	%rd30, %rd29, %rd28;
	add.s64 	%rd31, %rd7, %rd23;
	add.s64 	%rd32, %rd8, %rd23;
	ld.global.f64 	%fd17, [%rd65+-32];
	ld.global.f64 	%fd18, [%rd29];
	fma.rn.f64 	%fd19, %fd17, %fd18, %fd67;
	ld.global.f64 	%fd20, [%rd65+-24];
	ld.global.f64 	%fd21, [%rd24];
	fma.rn.f64 	%fd22, %fd20, %fd21, %fd19;
	ld.global.f64 	%fd23, [%rd65+-16];
	ld.global.f64 	%fd24, [%rd25];
	fma.rn.f64 	%fd25, %fd23, %fd24, %fd22;
	ld.global.f64 	%fd26, [%rd65+-8];
	ld.global.f64 	%fd27, [%rd26];
	fma.rn.f64 	%fd28, %fd26, %fd27, %fd25;
	ld.global.f64 	%fd29, [%rd65];
	ld.global.f64 	%fd30, [%rd27];
	fma.rn.f64 	%fd31, %fd29, %fd30, %fd28;
	ld.global.f64 	%fd32, [%rd65+8];
	ld.global.f64 	%fd33, [%rd30];
	fma.rn.f64 	%fd34, %fd32, %fd33, %fd31;
	ld.global.f64 	%fd35, [%rd65+16];
	ld.global.f64 	%fd36, [%rd31];
	fma.rn.f64 	%fd37, %fd35, %fd36, %fd34;
	ld.global.f64 	%fd38, [%rd65+24];
	ld.global.f64 	%fd39, [%rd32];
	fma.rn.f64 	%fd67, %fd38, %fd39, %fd37;
	add.s32 	%r36, %r36, 8;
	shl.b32 	%r26, %r17, 3;
	add.s32 	%r35, %r35, %r26;
	add.s64 	%rd65, %rd65, 64;
	setp.ne.s32 	%p3, %r36, 0;
	@%p3 bra 	$L__BB1_3;
$L__BB1_4:
	setp.eq.s32 	%p4, %r4, 0;
	@%p4 bra 	$L__BB1_12;
	and.b32  	%r12, %r17, 3;
	setp.lt.u32 	%p5, %r4, 4;
	@%p5 bra 	$L__BB1_7;
	add.s32 	%r27, %r38, %r3;
	mul.wide.u32 	%rd33, %r27, 8;
	add.s64 	%rd34, %rd2, %rd33;
	ld.global.f64 	%fd41, [%rd34];
	mad.lo.s32 	%r28, %r38, %r17, %r2;
	mul.wide.s32 	%rd35, %r28, 8;
	add.s64 	%rd36, %rd1, %rd35;
	ld.global.f64 	%fd42, [%rd36];
	fma.rn.f64 	%fd43, %fd41, %fd42, %fd67;
	cvt.u64.u32 	%rd37, %r3;
	cvt.u64.u32 	%rd38, %r38;
	add.s64 	%rd39, %rd38, %rd37;
	shl.b64 	%rd40, %rd39, 3;
	add.s64 	%rd41, %rd2, %rd40;
	ld.global.f64 	%fd44, [%rd41+8];
	mul.wide.u32 	%rd42, %r17, 8;
	add.s64 	%rd43, %rd36, %rd42;
	ld.global.f64 	%fd45, [%rd43];
	fma.rn.f64 	%fd46, %fd44, %fd45, %fd43;
	ld.global.f64 	%fd47, [%rd41+16];
	add.s64 	%rd44, %rd43, %rd42;
	ld.global.f64 	%fd48, [%rd44];
	fma.rn.f64 	%fd49, %fd47, %fd48, %fd46;
	ld.global.f64 	%fd50, [%rd41+24];
	add.s64 	%rd45, %rd44, %rd42;
	ld.global.f64 	%fd51, [%rd45];
	fma.rn.f64 	%fd67, %fd50, %fd51, %fd49;
	add.s32 	%r38, %r38, 4;
$L__BB1_7:
	setp.eq.s32 	%p6, %r12, 0;
	@%p6 bra 	$L__BB1_12;
	setp.eq.s32 	%p7, %r12, 1;
	@%p7 bra 	$L__BB1_10;
	add.s32 	%r29, %r38, %r3;
	mul.wide.u32 	%rd46, %r29, 8;
	add.s64 	%rd47, %rd2, %rd46;
	ld.global.f64 	%fd53, [%rd47];
	mad.lo.s32 	%r30, %r38, %r17, %r2;
	mul.wide.s32 	%rd48, %r30, 8;
	add.s64 	%rd49, %rd1, %rd48;
	ld.global.f64 	%fd54, [%rd49];
	fma.rn.f64 	%fd55, %fd53, %fd54, %fd67;
	cvt.u64.u32 	%rd50, %r3;
	cvt.u64.u32 	%rd51, %r38;
	add.s64 	%rd52, %rd51, %rd50;
	shl.b64 	%rd53, %rd52, 3;
	add.s64 	%rd54, %rd2, %rd53;
	ld.global.f64 	%fd56, [%rd54+8];
	mul.wide.u32 	%rd55, %r17, 8;
	add.s64 	%rd56, %rd49, %rd55;
	ld.global.f64 	%fd57, [%rd56];
	fma.rn.f64 	%fd67, %fd56, %fd57, %fd55;
	add.s32 	%r38, %r38, 2;
$L__BB1_10:
	and.b32  	%r31, %r17, 1;
	setp.eq.b32 	%p8, %r31, 1;
	not.pred 	%p9, %p8;
	@%p9 bra 	$L__BB1_12;
	add.s32 	%r32, %r38, %r3;
	mul.wide.u32 	%rd57, %r32, 8;
	add.s64 	%rd58, %rd2, %rd57;
	ld.global.f64 	%fd58, [%rd58];
	mad.lo.s32 	%r33, %r38, %r17, %r2;
	mul.wide.s32 	%rd59, %r33, 8;
	add.s64 	%rd60, %rd1, %rd59;
	ld.global.f64 	%fd59, [%rd60];
	fma.rn.f64 	%fd67, %fd58, %fd59, %fd67;
$L__BB1_12:
	ld.param.u64 	%rd64, [_Z7kernel2PdS_S_i_param_2];
	cvta.to.global.u64 	%rd61, %rd64;
	mad.lo.s32 	%r34, %r17, %r1, %r2;
	mul.wide.s32 	%rd62, %r34, 8;
	add.s64 	%rd63, %rd61, %rd62;
	st.global.f64 	[%rd63], %fd67;
	ret;

}


// ===== COMPILED SASS (sm_100) =====

	.target	sm_100

	.elftype	@"ET_EXEC"


//--------------------- .note.nv.tkinfo           --------------------------
	.section	.note.nv.tkinfo,"",@"SHT_NOTE"
	.sectionflags	@"SHF_NOTE_NV_TKINFO"
	.tkinfo
        /*0018*/ 	.word	0x00000002
        /*0030*/ 	.string	""
        /*0030*/ 	.string	"ptxas"
        /*0030*/ 	.string	"Cuda compilation tools, release 13.0, V13.0.88"
        /*0030*/ 	.string	"Build cuda_13.0.r13.0/compiler.36424714_0"
        /*0030*/ 	.string	"-arch sm_100 -m 64 "



//--------------------- .note.nv.cuinfo           --------------------------
	.section	.note.nv.cuinfo,"",@"SHT_NOTE"
	.sectionflags	@"SHF_NOTE_NV_CUINFO"
        /*0018*/ 	.short	0x0002
        /*001a*/ 	.short	0x0064
        /*001c*/ 	.short	0x0082
	.zero		2


//--------------------- .nv.info                  --------------------------
	.section	.nv.info,"",@"SHT_CUDA_INFO"
	.align	4


	//----- nvinfo : EIATTR_REGCOUNT
	.align		4
        /*0000*/ 	.byte	0x04, 0x2f
        /*0002*/ 	.short	(.L_1 - .L_0)
	.align		4
.L_0:
        /*0004*/ 	.word	index@(_Z7kernel1PdS_S_i)
        /*0008*/ 	.word	0x00000028


	//----- nvinfo : EIATTR_FRAME_SIZE
	.align		4
.L_1:
        /*000c*/ 	.byte	0x04, 0x11
        /*000e*/ 	.short	(.L_3 - .L_2)
	.align		4
.L_2:
        /*0010*/ 	.word	index@(_Z7kernel1PdS_S_i)
        /*0014*/ 	.word	0x00000000


	//----- nvinfo : EIATTR_REGCOUNT
	.align		4
.L_3:
        /*0018*/ 	.byte	0x04, 0x2f
        /*001a*/ 	.short	(.L_5 - .L_4)
	.align		4
.L_4:
        /*001c*/ 	.word	index@(_Z7kernel2PdS_S_i)
        /*0020*/ 	.word	0x00000020


	//----- nvinfo : EIATTR_FRAME_SIZE
	.align		4
.L_5:
        /*0024*/ 	.byte	0x04, 0x11
        /*0026*/ 	.short	(.L_7 - .L_6)
	.align		4
.L_6:
        /*0028*/ 	.word	index@(_Z7kernel2PdS_S_i)
        /*002c*/ 	.word	0x00000000


	//----- nvinfo : EIATTR_MIN_STACK_SIZE
	.align		4
.L_7:
        /*0030*/ 	.byte	0x04, 0x12
        /*0032*/ 	.short	(.L_9 - .L_8)
	.align		4
.L_8:
        /*0034*/ 	.word	index@(_Z7kernel2PdS_S_i)
        /*0038*/ 	.word	0x00000000


	//----- nvinfo : EIATTR_MIN_STACK_SIZE
	.align		4
.L_9:
        /*003c*/ 	.byte	0x04, 0x12
        /*003e*/ 	.short	(.L_11 - .L_10)
	.align		4
.L_10:
        /*0040*/ 	.word	index@(_Z7kernel1PdS_S_i)
        /*0044*/ 	.word	0x00000000
.L_11:


//--------------------- .nv.compat                --------------------------
	.section	.nv.compat,"",@"SHT_CUDA_COMPAT_INFO"
	.align	4
        /*0000*/ 	.byte	0x02, 0x09, 0x00, 0x00, 0x02, 0x02, 0x01, 0x00, 0x02, 0x05, 0x05, 0x00, 0x03, 0x07, 0x01, 0x01
        /*0010*/ 	.byte	0x02, 0x03, 0x00, 0x00, 0x02, 0x06, 0x01, 0x00, 0x04, 0x0b, 0x08, 0x00, 0x01, 0x00, 0x00, 0x00
        /*0020*/ 	.byte	0x00, 0x00, 0x00, 0x00


//--------------------- .nv.info._Z7kernel2PdS_S_i --------------------------
	.section	.nv.info._Z7kernel2PdS_S_i,"",@"SHT_CUDA_INFO"
	.sectionflags	@""
	.align	4


	//----- nvinfo : EIATTR_CUDA_API_VERSION
	.align		4
        /*0000*/ 	.byte	0x04, 0x37
        /*0002*/ 	.short	(.L_13 - .L_12)
.L_12:
        /*0004*/ 	.word	0x00000082


	//----- nvinfo : EIATTR_KPARAM_INFO
	.align		4
.L_13:
        /*0008*/ 	.byte	0x04, 0x17
        /*000a*/ 	.short	(.L_15 - .L_14)
.L_14:
        /*000c*/ 	.word	0x00000000
        /*0010*/ 	.short	0x0003
        /*0012*/ 	.short	0x0018
        /*0014*/ 	.byte	0x00, 0xf0, 0x11, 0x00


	//----- nvinfo : EIATTR_KPARAM_INFO
	.align		4
.L_15:
        /*0018*/ 	.byte	0x04, 0x17
        /*001a*/ 	.short	(.L_17 - .L_16)
.L_16:
        /*001c*/ 	.word	0x00000000
        /*0020*/ 	.short	0x0002
        /*0022*/ 	.short	0x0010
        /*0024*/ 	.byte	0x00, 0xf5, 0x21, 0x00


	//----- nvinfo : EIATTR_KPARAM_INFO
	.align		4
.L_17:
        /*0028*/ 	.byte	0x04, 0x17
        /*002a*/ 	.short	(.L_19 - .L_18)
.L_18:
        /*002c*/ 	.word	0x00000000
        /*0030*/ 	.short	0x0001
        /*0032*/ 	.short	0x0008
        /*0034*/ 	.byte	0x00, 0xf5, 0x21, 0x00


	//----- nvinfo : EIATTR_KPARAM_INFO
	.align		4
.L_19:
        /*0038*/ 	.byte	0x04, 0x17
        /*003a*/ 	.short	(.L_21 - .L_20)
.L_20:
        /*003c*/ 	.word	0x00000000
        /*0040*/ 	.short	0x0000
        /*0042*/ 	.short	0x0000
        /*0044*/ 	.byte	0x00, 0xf5, 0x21, 0x00


	//----- nvinfo : EIATTR_SPARSE_MMA_MASK
	.align		4
.L_21:
        /*0048*/ 	.byte	0x03, 0x50
        /*004a*/ 	.short	0x0000


	//----- nvinfo : EIATTR_MAXREG_COUNT
	.align		4
        /*004c*/ 	.byte	0x03, 0x1b
        /*004e*/ 	.short	0x00ff


	//----- nvinfo : EIATTR_MERCURY_ISA_VERSION
	.align		4
        /*0050*/ 	.byte	0x03, 0x5f
        /*0052*/ 	.short	0x0101


	//----- nvinfo : EIATTR_VRC_CTA_INIT_COUNT
	.align		4
        /*0054*/ 	.byte	0x02, 0x4a
	.zero		1
	.zero		1


	//----- nvinfo : EIATTR_EXIT_INSTR_OFFSETS
	.align		4
        /*0058*/ 	.byte	0x04, 0x1c
        /*005a*/ 	.short	(.L_23 - .L_22)


	//   ....[0]....
.L_22:
        /*005c*/ 	.word	0x00000ac0


	//----- nvinfo : EIATTR_CBANK_PARAM_SIZE
	.align		4
.L_23:
        /*0060*/ 	.byte	0x03, 0x19
        /*0062*/ 	.short	0x001c


	//----- nvinfo : EIATTR_PARAM_CBANK
	.align		4
        /*0064*/ 	.byte	0x04, 0x0a
        /*0066*/ 	.short	(.L_25 - .L_24)
	.align		4
.L_24:
        /*0068*/ 	.word	index@(.nv.constant0._Z7kernel2PdS_S_i)
        /*006c*/ 	.short	0x0380
        /*006e*/ 	.short	0x001c


	//----- nvinfo : EIATTR_SW_WAR
	.align		4
.L_25:
        /*0070*/ 	.byte	0x04, 0x36
        /*0072*/ 	.short	(.L_27 - .L_26)
.L_26:
        /*0074*/ 	.word	0x00000008
.L_27:


//--------------------- .nv.info._Z7kernel1PdS_S_i --------------------------
	.section	.nv.info._Z7kernel1PdS_S_i,"",@"SHT_CUDA_INFO"
	.sectionflags	@""
	.align	4


	//----- nvinfo : EIATTR_CUDA_API_VERSION
	.align		4
        /*0000*/ 	.byte	0x04, 0x37
        /*0002*/ 	.short	(.L_29 - .L_28)
.L_28:
        /*0004*/ 	.word	0x00000082


	//----- nvinfo : EIATTR_KPARAM_INFO
	.align		4
.L_29:
        /*0008*/ 	.byte	0x04, 0x17
        /*000a*/ 	.short	(.L_31 - .L_30)
.L_30:
        /*000c*/ 	.word	0x00000000
        /*0010*/ 	.short	0x0003
        /*0012*/ 	.short	0x0018
        /*0014*/ 	.byte	0x00, 0xf0, 0x11, 0x00


	//----- nvinfo : EIATTR_KPARAM_INFO
	.align		4
.L_31:
        /*0018*/ 	.byte	0x04, 0x17
        /*001a*/ 	.short	(.L_33 - .L_32)
.L_32:
        /*001c*/ 	.word	0x00000000
        /*0020*/ 	.short	0x0002
        /*0022*/ 	.short	0x0010
        /*0024*/ 	.byte	0x00, 0xf5, 0x21, 0x00


	//----- nvinfo : EIATTR_KPARAM_INFO
	.align		4
.L_33:
        /*0028*/ 	.byte	0x04, 0x17
        /*002a*/ 	.short	(.L_35 - .L_34)
.L_34:
        /*002c*/ 	.word	0x00000000
        /*0030*/ 	.short	0x0001
        /*0032*/ 	.short	0x0008
        /*0034*/ 	.byte	0x00, 0xf5, 0x21, 0x00


	//----- nvinfo : EIATTR_KPARAM_INFO
	.align		4
.L_35:
        /*0038*/ 	.byte	0x04, 0x17
        /*003a*/ 	.short	(.L_37 - .L_36)
.L_36:
        /*003c*/ 	.word	0x00000000
        /*0040*/ 	.short	0x0000
        /*0042*/ 	.short	0x0000
        /*0044*/ 	.byte	0x00, 0xf5, 0x21, 0x00


	//----- nvinfo : EIATTR_SPARSE_MMA_MASK
	.align		4
.L_37:
        /*0048*/ 	.byte	0x03, 0x50
        /*004a*/ 	.short	0x0000


	//----- nvinfo : EIATTR_MAXREG_COUNT
	.align		4
        /*004c*/ 	.byte	0x03, 0x1b
        /*004e*/ 	.short	0x00ff


	//----- nvinfo : EIATTR_MERCURY_ISA_VERSION
	.align		4
        /*0050*/ 	.byte	0x03, 0x5f
        /*0052*/ 	.short	0x0101


	//----- nvinfo : EIATTR_VRC_CTA_INIT_COUNT
	.align		4
        /*0054*/ 	.byte	0x02, 0x4a
	.zero		1
	.zero		1


	//----- nvinfo : EIATTR_EXIT_INSTR_OFFSETS
	.align		4
        /*0058*/ 	.byte	0x04, 0x1c
        /*005a*/ 	.short	(.L_39 - .L_38)


	//   ....[0]....
.L_38:
        /*005c*/ 	.word	0x000008f0


	//----- nvinfo : EIATTR_CBANK_PARAM_SIZE
	.align		4
.L_39:
        /*0060*/ 	.byte	0x03, 0x19
        /*0062*/ 	.short	0x001c


	//----- nvinfo : EIATTR_PARAM_CBANK
	.align		4
        /*0064*/ 	.byte	0x04, 0x0a
        /*0066*/ 	.short	(.L_41 - .L_40)
	.align		4
.L_40:
        /*0068*/ 	.word	index@(.nv.constant0._Z7kernel1PdS_S_i)
        /*006c*/ 	.short	0x0380
        /*006e*/ 	.short	0x001c


	//----- nvinfo : EIATTR_SW_WAR
	.align		4
.L_41:
        /*0070*/ 	.byte	0x04, 0x36
        /*0072*/ 	.short	(.L_43 - .L_42)
.L_42:
        /*0074*/ 	.word	0x00000008
.L_43:


//--------------------- .nv.callgraph             --------------------------
	.section	.nv.callgraph,"",@"SHT_CUDA_CALLGRAPH"
	.align	4
	.sectionentsize	8
	.align		4
        /*0000*/ 	.word	0x00000000
	.align		4
        /*0004*/ 	.word	0xffffffff
	.align		4
        /*0008*/ 	.word	0x00000000
	.align		4
        /*000c*/ 	.word	0xfffffffe
	.align		4
        /*0010*/ 	.word	0x00000000
	.align		4
        /*0014*/ 	.word	0xfffffffd
	.align		4
        /*0018*/ 	.word	0x00000000
	.align		4
        /*001c*/ 	.word	0xfffffffc


//--------------------- .text._Z7kernel2PdS_S_i   --------------------------
	.section	.text._Z7kernel2PdS_S_i,"ax",@progbits
	.align	128
        .global         _Z7kernel2PdS_S_i
        .type           _Z7kernel2PdS_S_i,@function
        .size           _Z7kernel2PdS_S_i,(.L_x_10 - _Z7kernel2PdS_S_i)
        .other          _Z7kernel2PdS_S_i,@"STO_CUDA_ENTRY STV_DEFAULT"
_Z7kernel2PdS_S_i:
.text._Z7kernel2PdS_S_i:
[----:B------:R-:W-:Y:S01]  /*0000*/  LDC R1, c[0x0][0x37c] ;  /* 0x0000df00ff017b82 */ /* 0x000fe20000000800 */
[----:B------:R-:W0:Y:S01]  /*0010*/  S2R R3, SR_TID.Y ;  /* 0x0000000000037919 */ /* 0x000e220000002200 */
[----:B------:R-:W1:Y:S06]  /*0020*/  LDCU UR18, c[0x0][0x398] ;  /* 0x00007300ff1277ac */ /* 0x000e6c0008000800 */
[----:B------:R-:W0:Y:S01]  /*0030*/  LDC R0, c[0x0][0x364] ;  /* 0x0000d900ff007b82 */ /* 0x000e220000000800 */
[----:B------:R-:W-:Y:S01]  /*0040*/  CS2R R12, SRZ ;  /* 0x00000000000c7805 */ /* 0x000fe2000001ff00 */
[----:B------:R-:W2:Y:S01]  /*0050*/  S2R R2, SR_TID.X ;  /* 0x0000000000027919 */ /* 0x000ea20000002100 */
[----:B------:R-:W3:Y:S05]  /*0060*/  LDCU.64 UR16, c[0x0][0x358] ;  /* 0x00006b00ff1077ac */ /* 0x000eea0008000a00 */
[----:B------:R-:W0:Y:S08]  /*0070*/  S2UR UR4, SR_CTAID.Y ;  /* 0x00000000000479c3 */ /* 0x000e300000002600 */
[----:B------:R-:W2:Y:S01]  /*0080*/  S2UR UR5, SR_CTAID.X ;  /* 0x00000000000579c3 */ /* 0x000ea20000002500 */
[----:B-1----:R-:W-:-:S07]  /*0090*/  UISETP.GE.AND UP0, UPT, UR18, 0x1, UPT ;  /* 0x000000011200788c */ /* 0x002fce000bf06270 */
[----:B------:R-:W2:Y:S01]  /*00a0*/  LDC R19, c[0x0][0x360] ;  /* 0x0000d800ff137b82 */ /* 0x000ea20000000800 */
[----:B0-----:R-:W-:Y:S02]  /*00b0*/  IMAD R0, R0, UR4, R3 ;  /* 0x0000000400007c24 */ /* 0x001fe4000f8e0203 */
[----:B--2---:R-:W-:Y:S01]  /*00c0*/  IMAD R19, R19, UR5, R2 ;  /* 0x0000000513137c24 */ /* 0x004fe2000f8e0202 */
[----:B---3--:R-:W-:Y:S06]  /*00d0*/  BRA.U !UP0, `(.L_x_0) ;  /* 0x0000000908687547 */ /* 0x008fec000b800000 */
[----:B------:R-:W-:Y:S02]  /*00e0*/  UISETP.GE.U32.AND UP0, UPT, UR18, 0x8, UPT ;  /* 0x000000081200788c */ /* 0x000fe4000bf06070 */
[----:B------:R-:W-:Y:S01]  /*00f0*/  IMAD R5, R0, UR18, RZ ;  /* 0x0000001200057c24 */ /* 0x000fe2000f8e02ff */
[----:B------:R-:W-:Y:S01]  /*0100*/  CS2R R12, SRZ ;  /* 0x00000000000c7805 */ /* 0x000fe2000001ff00 */
[----:B------:R-:W-:-:S05]  /*0110*/  UMOV UR4, URZ ;  /* 0x000000ff00047c82 */ /* 0x000fca0008000000 */
[----:B------:R-:W-:Y:S05]  /*0120*/  BRA.U !UP0, `(.L_x_1) ;  /* 0x00000005080c7547 */ /* 0x000fea000b800000 */
[----:B------:R-:W0:Y:S01]  /*0130*/  LDCU.128 UR20, c[0x0][0x380] ;  /* 0x00007000ff1477ac */ /* 0x000e220008000c00 */
[----:B------:R-:W-:Y:S02]  /*0140*/  MOV R18, R19 ;  /* 0x0000001300127202 */ /* 0x000fe40000000f00 */
[----:B------:R-:W-:Y:S01]  /*0150*/  CS2R R12, SRZ ;  /* 0x00000000000c7805 */ /* 0x000fe2000001ff00 */
[----:B------:R-:W-:-:S04]  /*0160*/  ULOP3.LUT UR4, UR18, 0x7ffffff8, URZ, 0xc0, !UPT ;  /* 0x7ffffff812047892 */ /* 0x000fc8000f8ec0ff */
[----:B------:R-:W-:Y:S01]  /*0170*/  UIADD3 UR4, UPT, UPT, -UR4, URZ, URZ ;  /* 0x000000ff04047290 */ /* 0x000fe2000fffe1ff */
[----:B0-----:R-:W-:Y:S01]  /*0180*/  MOV R2, UR20 ;  /* 0x0000001400027c02 */ /* 0x001fe20008000f00 */
[----:B------:R-:W-:Y:S01]  /*0190*/  UIMAD.WIDE.U32 UR6, UR18, 0x10, UR22 ;  /* 0x00000010120678a5 */ /* 0x000fe2000f8e0016 */
[----:B------:R-:W-:Y:S01]  /*01a0*/  MOV R3, UR21 ;  /* 0x0000001500037c02 */ /* 0x000fe20008000f00 */
[----:B------:R-:W-:Y:S02]  /*01b0*/  UIMAD.WIDE.U32 UR8, UR18, 0x18, UR22 ;  /* 0x00000018120878a5 */ /* 0x000fe4000f8e0016 */
[----:B------:R-:W-:Y:S01]  /*01c0*/  UIMAD.WIDE.U32 UR10, UR18, 0x20, UR22 ;  /* 0x00000020120a78a5 */ /* 0x000fe2000f8e0016 */
[----:B------:R-:W-:Y:S01]  /*01d0*/  IMAD.WIDE.U32 R2, R5, 0x8, R2 ;  /* 0x0000000805027825 */ /* 0x000fe200078e0002 */
[----:B------:R-:W-:Y:S02]  /*01e0*/  UIMAD.WIDE.U32 UR12, UR18, 0x30, UR22 ;  /* 0x00000030120c78a5 */ /* 0x000fe4000f8e0016 */
[----:B------:R-:W-:Y:S01]  /*01f0*/  UIMAD.WIDE.U32 UR14, UR18, 0x38, UR22 ;  /* 0x00000038120e78a5 */ /* 0x000fe2000f8e0016 */
[----:B------:R-:W-:-:S05]  /*0200*/  IADD3 R8, P0, PT, R2, 0x20, RZ ;  /* 0x0000002002087810 */ /* 0x000fca0007f1e0ff */
[----:B------:R-:W-:-:S08]  /*0210*/  IMAD.X R9, RZ, RZ, R3, P0 ;  /* 0x000000ffff097224 */ /* 0x000fd000000e0603 */
.L_x_2:
[----:B------:R-:W-:Y:S01]  /*0220*/  HFMA2 R17, -RZ, RZ, 0, 4.76837158203125e-07 ;  /* 0x00000008ff117431 */ /* 0x000fe200000001ff */
[----:B------:R-:W-:Y:S01]  /*0230*/  UIMAD.WIDE.U32 UR20, UR18, 0x8, UR22 ;  /* 0x00000008121478a5 */ /* 0x000fe2000f8e0016 */
[----:B------:R-:W-:Y:S01]  /*0240*/  IMAD.MOV.U32 R2, RZ, RZ, R8 ;  /* 0x000000ffff027224 */ /* 0x000fe200078e0008 */
[----:B------:R-:W-:Y:S02]  /*0250*/  MOV R3, R9 ;  /* 0x0000000900037202 */ /* 0x000fe40000000f00 */
[----:B------:R-:W-:-:S03]  /*0260*/  IMAD.WIDE R16, R18, R17, UR22 ;  /* 0x0000001612107e25 */ /* 0x000fc6000f8e0211 */
[----:B------:R-:W2:Y:S01]  /*0270*/  LDG.E.64 R14, desc[UR16][R2.64+-0x20] ;  /* 0xffffe010020e7981 */ /* 0x000ea2000c1e1b00 */
[----:B------:R-:W-:Y:S01]  /*0280*/  MOV R20, UR20 ;  /* 0x0000001400147c02 */ /* 0x000fe20008000f00 */
[----:B------:R-:W-:Y:S02]  /*0290*/  IMAD.U32 R21, RZ, RZ, UR21 ;  /* 0x00000015ff157e24 */ /* 0x000fe4000f8e00ff */
[----:B------:R-:W2:Y:S01]  /*02a0*/  LDG.E.64 R24, desc[UR16][R16.64] ;  /* 0x0000001010187981 */ /* 0x000ea2000c1e1b00 */
[----:B------:R-:W-:Y:S02]  /*02b0*/  HFMA2 R7, -RZ, RZ, 0, 4.76837158203125e-07 ;  /* 0x00000008ff077431 */ /* 0x000fe400000001ff */
[----:B------:R-:W-:Y:S01]  /*02c0*/  IMAD.WIDE R20, R18, 0x8, R20 ;  /* 0x0000000812147825 */ /* 0x000fe200078e0214 */
[----:B------:R-:W3:Y:S01]  /*02d0*/  LDG.E.64 R22, desc[UR16][R2.64+-0x18] ;  /* 0xffffe81002167981 */ /* 0x000ee2000c1e1b00 */
[----:B------:R-:W-:-:S03]  /*02e0*/  MOV R9, 0x8 ;  /* 0x0000000800097802 */ /* 0x000fc60000000f00 */
[----:B------:R-:W4:Y:S04]  /*02f0*/  LDG.E.64 R4, desc[UR16][R2.64+-0x10] ;  /* 0xfffff01002047981 */ /* 0x000f28000c1e1b00 */
[----:B------:R-:W3:Y:S01]  /*0300*/  LDG.E.64 R20, desc[UR16][R20.64] ;  /* 0x0000001014147981 */ /* 0x000ee2000c1e1b00 */
[----:B------:R-:W-:-:S03]  /*0310*/  IMAD.WIDE R6, R18, R7, UR6 ;  /* 0x0000000612067e25 */ /* 0x000fc6000f8e0207 */
[----:B------:R-:W5:Y:S04]  /*0320*/  LDG.E.64 R10, desc[UR16][R2.64+-0x8] ;  /* 0xfffff810020a7981 */ /* 0x000f68000c1e1b00 */
[----:B------:R-:W4:Y:S01]  /*0330*/  LDG.E.64 R6, desc[UR16][R6.64] ;  /* 0x0000001006067981 */ /* 0x000f22000c1e1b00 */
[----:B------:R-:W-:-:S06]  /*0340*/  IMAD.WIDE R8, R18, R9, UR8 ;  /* 0x0000000812087e25 */ /* 0x000fcc000f8e0209 */
[----:B------:R-:W5:Y:S01]  /*0350*/  LDG.E.64 R8, desc[UR16][R8.64] ;  /* 0x0000001008087981 */ /* 0x000f62000c1e1b00 */
[----:B------:R-:W-:Y:S01]  /*0360*/  IMAD.MOV.U32 R27, RZ, RZ, 0x8 ;  /* 0x00000008ff1b7424 */ /* 0x000fe200078e00ff */
[----:B--2---:R-:W-:-:S03]  /*0370*/  DFMA R24, R14, R24, R12 ;  /* 0x000000180e18722b */ /* 0x004fc6000000000c */
[C---:B------:R-:W-:Y:S01]  /*0380*/  IMAD.WIDE R12, R18.reuse, R27, UR10 ;  /* 0x0000000a120c7e25 */ /* 0x040fe2000f8e021b */
[----:B------:R-:W-:Y:S01]  /*0390*/  MOV R27, UR18 ;  /* 0x00000012001b7c02 */ /* 0x000fe20008000f00 */
[----:B------:R-:W2:Y:S04]  /*03a0*/  LDG.E.64 R14, desc[UR16][R2.64] ;  /* 0x00000010020e7981 */ /* 0x000ea8000c1e1b00 */
[----:B------:R-:W2:Y:S01]  /*03b0*/  LDG.E.64 R12, desc[UR16][R12.64] ;  /* 0x000000100c0c7981 */ /* 0x000ea2000c1e1b00 */
[----:B------:R-:W-:Y:S01]  /*03c0*/  IMAD.WIDE.U32 R16, R27, 0x28, R16 ;  /* 0x000000281b107825 */ /* 0x000fe200078e0010 */
[----:B---3--:R-:W-:Y:S01]  /*03d0*/  DFMA R22, R22, R20, R24 ;  /* 0x000000141616722b */ /* 0x008fe20000000018 */
[----:B------:R-:W-:Y:S01]  /*03e0*/  MOV R25, 0x8 ;  /* 0x0000000800197802 */ /* 0x000fe20000000f00 */
[----:B------:R-:W3:Y:S04]  /*03f0*/  LDG.E.64 R20, desc[UR16][R2.64+0x8] ;  /* 0x0000081002147981 */ /* 0x000ee8000c1e1b00 */
[----:B------:R-:W3:Y:S01]  /*0400*/  LDG.E.64 R16, desc[UR16][R16.64] ;  /* 0x0000001010107981 */ /* 0x000ee2000c1e1b00 */
[----:B------:R-:W-:Y:S01]  /*0410*/  IMAD.WIDE R24, R18, R25, UR12 ;  /* 0x0000000c12187e25 */ /* 0x000fe2000f8e0219 */
[----:B----4-:R-:W-:-:S02]  /*0420*/  DFMA R6, R4, R6, R22 ;  /* 0x000000060406722b */ /* 0x010fc40000000016 */
[----:B------:R-:W4:Y:S01]  /*0430*/  LDG.E.64 R4, desc[UR16][R2.64+0x10] ;  /* 0x0000101002047981 */ /* 0x000f22000c1e1b00 */
[----:B------:R-:W-:-:S03]  /*0440*/  IMAD.MOV.U32 R23, RZ, RZ, 0x8 ;  /* 0x00000008ff177424 */ /* 0x000fc600078e00ff */
[----:B------:R-:W4:Y:S01]  /*0450*/  LDG.E.64 R24, desc[UR16][R24.64] ;  /* 0x0000001018187981 */ /* 0x000f22000c1e1b00 */
[----:B------:R-:W-:Y:S01]  /*0460*/  IMAD.WIDE R22, R18, R23, UR14 ;  /* 0x0000000e12167e25 */ /* 0x000fe2000f8e0217 */
[----:B-----5:R-:W-:Y:S02]  /*0470*/  DFMA R8, R10, R8, R6 ;  /* 0x000000080a08722b */ /* 0x020fe40000000006 */
[----:B------:R-:W5:Y:S04]  /*0480*/  LDG.E.64 R6, desc[UR16][R2.64+0x18] ;  /* 0x0000181002067981 */ /* 0x000f68000c1e1b00 */
[----:B------:R-:W5:Y:S01]  /*0490*/  LDG.E.64 R22, desc[UR16][R22.64] ;  /* 0x0000001016167981 */ /* 0x000f62000c1e1b00 */
[----:B------:R-:W-:-:S04]  /*04a0*/  UIADD3 UR4, UPT, UPT, UR4, 0x8, URZ ;  /* 0x0000000804047890 */ /* 0x000fc8000fffe0ff */
[----:B------:R-:W-:Y:S01]  /*04b0*/  UISETP.NE.AND UP0, UPT, UR4, URZ, UPT ;  /* 0x000000ff0400728c */ /* 0x000fe2000bf05270 */
[----:B--2---:R-:W-:-:S08]  /*04c0*/  DFMA R8, R14, R12, R8 ;  /* 0x0000000c0e08722b */ /* 0x004fd00000000008 */
[----:B---3--:R-:W-:-:S08]  /*04d0*/  DFMA R8, R20, R16, R8 ;  /* 0x000000101408722b */ /* 0x008fd00000000008 */
[----:B----4-:R-:W-:Y:S01]  /*04e0*/  DFMA R4, R4, R24, R8 ;  /* 0x000000180404722b */ /* 0x010fe20000000008 */
[----:B------:R-:W-:-:S07]  /*04f0*/  IADD3 R8, P0, PT, R2, 0x40, RZ ;  /* 0x0000004002087810 */ /* 0x000fce0007f1e0ff */
[----:B-----5:R-:W-:Y:S01]  /*0500*/  DFMA R12, R6, R22, R4 ;  /* 0x00000016060c722b */ /* 0x020fe20000000004 */
[----:B------:R-:W-:Y:S02]  /*0510*/  MOV R5, UR18 ;  /* 0x0000001200057c02 */ /* 0x000fe40008000f00 */
[----:B------:R-:W-:-:S03]  /*0520*/  IADD3.X R9, PT, PT, RZ, R3, RZ, P0, !PT ;  /* 0x00000003ff097210 */ /* 0x000fc600007fe4ff */
[----:B------:R-:W-:Y:S01]  /*0530*/  IMAD R18, R5, 0x8, R18 ;  /* 0x0000000805127824 */ /* 0x000fe200078e0212 */
[----:B------:R-:W-:Y:S06]  /*0540*/  BRA.U UP0, `(.L_x_2) ;  /* 0xfffffffd00347547 */ /* 0x000fec000b83ffff */
[----:B------:R-:W-:-:S12]  /*0550*/  ULOP3.LUT UR4, UR18, 0x7ffffff8, URZ, 0xc0, !UPT ;  /* 0x7ffffff812047892 */ /* 0x000fd8000f8ec0ff */
.L_x_1:
[----:B------:R-:W-:-:S04]  /*0560*/  ULOP3.LUT UR6, UR18, 0x7, URZ, 0xc0, !UPT ;  /* 0x0000000712067892 */ /* 0x000fc8000f8ec0ff */
[----:B------:R-:W-:-:S09]  /*0570*/  UISETP.NE.AND UP0, UPT, UR6, URZ, UPT ;  /* 0x000000ff0600728c */ /* 0x000fd2000bf05270 */
[----:B------:R-:W-:Y:S05]  /*0580*/  BRA.U !UP0, `(.L_x_0) ;  /* 0x00000005083c7547 */ /* 0x000fea000b800000 */
[----:B------:R-:W-:Y:S01]  /*0590*/  UISETP.GE.U32.AND UP0, UPT, UR6, 0x4, UPT ;  /* 0x000000040600788c */ /* 0x000fe2000bf06070 */
[----:B------:R-:W-:Y:S01]  /*05a0*/  IMAD R2, R0, UR18, RZ ;  /* 0x0000001200027c24 */ /* 0x000fe2000f8e02ff */
[----:B------:R-:W-:-:S04]  /*05b0*/  ULOP3.LUT UR5, UR18, 0x3, URZ, 0xc0, !UPT ;  /* 0x0000000312057892 */ /* 0x000fc8000f8ec0ff */
[----:B------:R-:W-:-:S03]  /*05c0*/  UISETP.NE.AND UP1, UPT, UR5, URZ, UPT ;  /* 0x000000ff0500728c */ /* 0x000fc6000bf25270 */
[----:B------:R-:W-:Y:S08]  /*05d0*/  BRA.U !UP0, `(.L_x_3) ;  /* 0x00000001087c7547 */ /* 0x000ff0000b800000 */
[----:B------:R-:W0:Y:S01]  /*05e0*/  LDC.64 R6, c[0x0][0x380] ;  /* 0x0000e000ff067b82 */ /* 0x000e220000000a00 */
[----:B------:R-:W1:Y:S01]  /*05f0*/  LDCU.64 UR6, c[0x0][0x380] ;  /* 0x00007000ff0677ac */ /* 0x000e620008000a00 */
[----:B------:R-:W-:Y:S02]  /*0600*/  MOV R4, UR4 ;  /* 0x0000000400047c02 */ /* 0x000fe40008000f00 */
[C---:B------:R-:W-:Y:S02]  /*0610*/  IADD3 R3, PT, PT, R2.reuse, UR4, RZ ;  /* 0x0000000402037c10 */ /* 0x040fe4000fffe0ff */
[----:B------:R-:W-:Y:S01]  /*0620*/  IADD3 R8, P0, PT, R2, UR4, RZ ;  /* 0x0000000402087c10 */ /* 0x000fe2000ff1e0ff */
[----:B------:R-:W-:Y:S01]  /*0630*/  IMAD R5, R4, UR18, R19 ;  /* 0x0000001204057c24 */ /* 0x000fe2000f8e0213 */
[----:B------:R-:W2:Y:S01]  /*0640*/  LDC.64 R22, c[0x0][0x388] ;  /* 0x0000e200ff167b82 */ /* 0x000ea20000000a00 */
[----:B------:R-:W-:Y:S02]  /*0650*/  MOV R27, UR18 ;  /* 0x00000012001b7c02 */ /* 0x000fe40008000f00 */
[----:B------:R-:W-:Y:S01]  /*0660*/  MOV R29, UR18 ;  /* 0x00000012001d7c02 */ /* 0x000fe20008000f00 */
[----:B0-----:R-:W-:-:S04]  /*0670*/  IMAD.WIDE.U32 R6, R3, 0x8, R6 ;  /* 0x0000000803067825 */ /* 0x001fc800078e0006 */
[----:B------:R-:W-:Y:S01]  /*0680*/  IMAD.X R3, RZ, RZ, RZ, P0 ;  /* 0x000000ffff037224 */ /* 0x000fe200000e06ff */
[C---:B-1----:R-:W-:Y:S01]  /*0690*/  LEA R20, P0, R8.reuse, UR6, 0x3 ;  /* 0x0000000608147c11 */ /* 0x042fe2000f8018ff */
[----:B------:R-:W3:Y:S01]  /*06a0*/  LDG.E.64 R6, desc[UR16][R6.64] ;  /* 0x0000001006067981 */ /* 0x000ee2000c1e1b00 */
[----:B--2---:R-:W-:Y:S02]  /*06b0*/  IMAD.WIDE R22, R5, 0x8, R22 ;  /* 0x0000000805167825 */ /* 0x004fe400078e0216 */
[----:B------:R-:W-:-:S03]  /*06c0*/  LEA.HI.X R21, R8, UR7, R3, 0x3, P0 ;  /* 0x0000000708157c11 */ /* 0x000fc600080f1c03 */
[----:B------:R-:W3:Y:S01]  /*06d0*/  LDG.E.64 R4, desc[UR16][R22.64] ;  /* 0x0000001016047981 */ /* 0x000ee2000c1e1b00 */
[----:B------:R-:W-:-:S03]  /*06e0*/  IMAD.WIDE.U32 R26, R27, 0x8, R22 ;  /* 0x000000081b1a7825 */ /* 0x000fc600078e0016 */
[----:B------:R-:W2:Y:S04]  /*06f0*/  LDG.E.64 R8, desc[UR16][R20.64+0x8] ;  /* 0x0000081014087981 */ /* 0x000ea8000c1e1b00 */
[----:B------:R-:W2:Y:S01]  /*0700*/  LDG.E.64 R10, desc[UR16][R26.64] ;  /* 0x000000101a0a7981 */ /* 0x000ea2000c1e1b00 */
[----:B------:R-:W-:-:S03]  /*0710*/  IMAD.WIDE.U32 R28, R29, 0x8, R26 ;  /* 0x000000081d1c7825 */ /* 0x000fc600078e001a */
[----:B------:R-:W4:Y:S01]  /*0720*/  LDG.E.64 R14, desc[UR16][R20.64+0x10] ;  /* 0x00001010140e7981 */ /* 0x000f22000c1e1b00 */
[----:B------:R-:W-:-:S03]  /*0730*/  IMAD.U32 R25, RZ, RZ, UR18 ;  /* 0x00000012ff197e24 */ /* 0x000fc6000f8e00ff */
[----:B------:R-:W4:Y:S01]  /*0740*/  LDG.E.64 R16, desc[UR16][R28.64] ;  /* 0x000000101c107981 */ /* 0x000f22000c1e1b00 */
[----:B------:R-:W-:-:S03]  /*0750*/  IMAD.WIDE.U32 R24, R25, 0x8, R28 ;  /* 0x0000000819187825 */ /* 0x000fc600078e001c */
[----:B------:R-:W5:Y:S04]  /*0760*/  LDG.E.64 R22, desc[UR16][R20.64+0x18] ;  /* 0x0000181014167981 */ /* 0x000f68000c1e1b00 */
[----:B------:R-:W5:Y:S01]  /*0770*/  LDG.E.64 R24, desc[UR16][R24.64] ;  /* 0x0000001018187981 */ /* 0x000f62000c1e1b00 */
[----:B------:R-:W-:Y:S01]  /*0780*/  UIADD3 UR4, UPT, UPT, UR4, 0x4, URZ ;  /* 0x0000000404047890 */ /* 0x000fe2000fffe0ff */
[----:B---3--:R-:W-:-:S08]  /*0790*/  DFMA R4, R6, R4, R12 ;  /* 0x000000040604722b */ /* 0x008fd0000000000c */
[----:B--2---:R-:W-:-:S08]  /*07a0*/  DFMA R4, R8, R10, R4 ;  /* 0x0000000a0804722b */ /* 0x004fd00000000004 */
[----:B----4-:R-:W-:-:S08]  /*07b0*/  DFMA R4, R14, R16, R4 ;  /* 0x000000100e04722b */ /* 0x010fd00000000004 */
[----:B-----5:R-:W-:-:S11]  /*07c0*/  DFMA R12, R22, R24, R4 ;  /* 0x00000018160c722b */ /* 0x020fd60000000004 */
.L_x_3:
[----:B------:R-:W-:Y:S05]  /*07d0*/  BRA.U !UP1, `(.L_x_0) ;  /* 0x0000000109a87547 */ /* 0x000fea000b800000 */
[----:B------:R-:W-:Y:S01]  /*07e0*/  UISETP.NE.AND UP0, UPT, UR5, 0x1, UPT ;  /* 0x000000010500788c */ /* 0x000fe2000bf05270 */
[----:B------:R-:W-:Y:S01]  /*07f0*/  MOV R8, UR4 ;  /* 0x0000000400087c02 */ /* 0x000fe20008000f00 */
[----:B------:R-:W-:Y:S02]  /*0800*/  ULOP3.LUT UR5, UR18, 0x1, URZ, 0xc0, !UPT ;  /* 0x0000000112057892 */ /* 0x000fe4000f8ec0ff */
[----:B------:R-:W-:Y:S02]  /*0810*/  MOV R17, UR18 ;  /* 0x0000001200117c02 */ /* 0x000fe40008000f00 */
[----:B------:R-:W-:Y:S01]  /*0820*/  PLOP3.LUT P1, PT, PT, PT, UP0, 0x80, 0x8 ;  /* 0x000000000008781c */ /* 0x000fe20003f2f008 */
[----:B------:R-:W-:-:S04]  /*0830*/  UISETP.NE.U32.AND UP1, UPT, UR5, 0x1, UPT ;  /* 0x000000010500788c */ /* 0x000fc8000bf25070 */
[----:B------:R-:W0:Y:S02]  /*0840*/  @UP0 LDCU.128 UR8, c[0x0][0x380] ;  /* 0x00007000ff0807ac */ /* 0x000e240008000c00 */
[----:B------:R-:W-:Y:S01]  /*0850*/  PLOP3.LUT P0, PT, PT, PT, UP1, 0x80, 0x8 ;  /* 0x000000000008781c */ /* 0x000fe20003f0f018 */
[----:B------:R-:W1:Y:S04]  /*0860*/  @UP0 LDCU.64 UR6, c[0x0][0x380] ;  /* 0x00007000ff0607ac */ /* 0x000e680008000a00 */
[----:B------:R-:W2:Y:S01]  /*0870*/  @!UP1 LDCU.128 UR12, c[0x0][0x380] ;  /* 0x00007000ff0c97ac */ /* 0x000ea20008000c00 */
[----:B------:R-:W-:Y:S01]  /*0880*/  @P1 IADD3 R3, PT, PT, R2, UR4, RZ ;  /* 0x0000000402031c10 */ /* 0x000fe2000fffe0ff */
[----:B------:R-:W-:Y:S01]  /*0890*/  @P1 IMAD R9, R8, UR18, R19 ;  /* 0x0000001208091c24 */ /* 0x000fe2000f8e0213 */
[----:B------:R-:W-:Y:S01]  /*08a0*/  @P1 IADD3 R10, P2, PT, R2, UR4, RZ ;  /* 0x00000004020a1c10 */ /* 0x000fe2000ff5e0ff */
[----:B------:R-:W-:Y:S01]  /*08b0*/  @UP0 UIADD3 UR4, UPT, UPT, UR4, 0x2, URZ ;  /* 0x0000000204040890 */ /* 0x000fe2000fffe0ff */
[----:B0-----:R-:W-:Y:S01]  /*08c0*/  MOV R6, UR10 ;  /* 0x0000000a00067c02 */ /* 0x001fe20008000f00 */
[----:B------:R-:W-:Y:S01]  /*08d0*/  IMAD.U32 R4, RZ, RZ, UR8 ;  /* 0x00000008ff047e24 */ /* 0x000fe2000f8e00ff */
[----:B------:R-:W-:-:S02]  /*08e0*/  MOV R7, UR11 ;  /* 0x0000000b00077c02 */ /* 0x000fc40008000f00 */
[----:B------:R-:W-:Y:S01]  /*08f0*/  MOV R5, UR9 ;  /* 0x0000000900057c02 */ /* 0x000fe20008000f00 */
[----:B------:R-:W-:-:S04]  /*0900*/  @P1 IMAD.WIDE R6, R9, 0x8, R6 ;  /* 0x0000000809061825 */ /* 0x000fc800078e0206 */
[----:B------:R-:W-:-:S04]  /*0910*/  @P1 IMAD.WIDE.U32 R4, R3, 0x8, R4 ;  /* 0x0000000803041825 */ /* 0x000fc800078e0004 */
[----:B------:R-:W-:Y:S01]  /*0920*/  @P1 IMAD.X R3, RZ, RZ, RZ, P2 ;  /* 0x000000ffff031224 */ /* 0x000fe200010e06ff */
[C---:B-1----:R-:W-:Y:S01]  /*0930*/  @P1 LEA R8, P2, R10.reuse, UR6, 0x3 ;  /* 0x000000060a081c11 */ /* 0x042fe2000f8418ff */
[----:B------:R-:W-:Y:S01]  /*0940*/  @P1 IMAD.WIDE.U32 R16, R17, 0x8, R6 ;  /* 0x0000000811101825 */ /* 0x000fe200078e0006 */
[----:B------:R-:W3:Y:S02]  /*0950*/  @P1 LDG.E.64 R4, desc[UR16][R4.64] ;  /* 0x0000001004041981 */ /* 0x000ee4000c1e1b00 */
[----:B------:R-:W-:Y:S02]  /*0960*/  @P1 LEA.HI.X R9, R10, UR7, R3, 0x3, P2 ;  /* 0x000000070a091c11 */ /* 0x000fe400090f1c03 */
[----:B------:R-:W3:Y:S01]  /*0970*/  @P1 LDG.E.64 R6, desc[UR16][R6.64] ;  /* 0x0000001006061981 */ /* 0x000ee2000c1e1b00 */
[----:B------:R-:W-:Y:S01]  /*0980*/  IMAD.U32 R18, RZ, RZ, UR4 ;  /* 0x00000004ff127e24 */ /* 0x000fe2000f8e00ff */
[----:B--2---:R-:W-:Y:S02]  /*0990*/  MOV R14, UR12 ;  /* 0x0000000c000e7c02 */ /* 0x004fe40008000f00 */
[----:B------:R-:W-:Y:S01]  /*09a0*/  MOV R15, UR13 ;  /* 0x0000000d000f7c02 */ /* 0x000fe20008000f00 */
[----:B------:R-:W-:Y:S01]  /*09b0*/  @!P0 IMAD R23, R18, UR18, R19 ;  /* 0x0000001212178c24 */ /* 0x000fe2000f8e0213 */
[----:B------:R-:W-:Y:S01]  /*09c0*/  MOV R10, UR14 ;  /* 0x0000000e000a7c02 */ /* 0x000fe20008000f00 */
[----:B------:R-:W2:Y:S01]  /*09d0*/  @P1 LDG.E.64 R8, desc[UR16][R8.64+0x8] ;  /* 0x0000081008081981 */ /* 0x000ea2000c1e1b00 */
[----:B------:R-:W-:-:S02]  /*09e0*/  MOV R11, UR15 ;  /* 0x0000000f000b7c02 */ /* 0x000fc40008000f00 */
[----:B------:R-:W-:Y:S02]  /*09f0*/  @!P0 IADD3 R21, PT, PT, R2, UR4, RZ ;  /* 0x0000000402158c10 */ /* 0x000fe4000fffe0ff */
[----:B------:R-:W2:Y:S01]  /*0a00*/  @P1 LDG.E.64 R2, desc[UR16][R16.64] ;  /* 0x0000001010021981 */ /* 0x000ea2000c1e1b00 */
[----:B------:R-:W-:-:S04]  /*0a10*/  @!P0 IMAD.WIDE R10, R23, 0x8, R10 ;  /* 0x00000008170a8825 */ /* 0x000fc800078e020a */
[----:B------:R-:W-:Y:S02]  /*0a20*/  @!P0 IMAD.WIDE.U32 R14, R21, 0x8, R14 ;  /* 0x00000008150e8825 */ /* 0x000fe400078e000e */
[----:B------:R-:W4:Y:S04]  /*0a30*/  @!P0 LDG.E.64 R10, desc[UR16][R10.64] ;  /* 0x000000100a0a8981 */ /* 0x000f28000c1e1b00 */
[----:B------:R-:W4:Y:S01]  /*0a40*/  @!P0 LDG.E.64 R14, desc[UR16][R14.64] ;  /* 0x000000100e0e8981 */ /* 0x000f22000c1e1b00 */
[----:B---3--:R-:W-:-:S08]  /*0a50*/  @P1 DFMA R4, R4, R6, R12 ;  /* 0x000000060404122b */ /* 0x008fd0000000000c */
[----:B--2---:R-:W-:-:S08]  /*0a60*/  @P1 DFMA R12, R8, R2, R4 ;  /* 0x00000002080c122b */ /* 0x004fd00000000004 */
[----:B----4-:R-:W-:-:S11]  /*0a70*/  @!P0 DFMA R12, R14, R10, R12 ;  /* 0x0000000a0e0c822b */ /* 0x010fd6000000000c */
.L_x_0:
[----:B------:R-:W0:Y:S01]  /*0a80*/  LDC.64 R2, c[0x0][0x390] ;  /* 0x0000e400ff027b82 */ /* 0x000e220000000a00 */
[----:B------:R-:W-:-:S04]  /*0a90*/  IMAD R19, R0, UR18, R19 ;  /* 0x0000001200137c24 */ /* 0x000fc8000f8e0213 */
[----:B0-----:R-:W-:-:S05]  /*0aa0*/  IMAD.WIDE R2, R19, 0x8, R2 ;  /* 0x0000000813027825 */ /* 0x001fca00078e0202 */
[----:B------:R-:W-:Y:S01]  /*0ab0*/  STG.E.64 desc[UR16][R2.64], R12 ;  /* 0x0000000c02007986 */ /* 0x000fe2000c101b10 */
[----:B------:R-:W-:Y:S05]  /*0ac0*/  EXIT ;  /* 0x000000000000794d */ /* 0x000fea0003800000 */
.L_x_4:
[----:B------:R-:W-:-:S00]  /*0ad0*/  BRA `(.L_x_4) ;  /* 0xfffffffc00fc7947 */ /* 0x000fc0000383ffff */
[----:B------:R-:W-:-:S00]  /*0ae0*/  NOP ;  /* 0x0000000000007918 */ /* 0x000fc00000000000 */
        /* <DEDUP_REMOVED lines=9> */
.L_x_10:


//--------------------- .text._Z7kernel1PdS_S_i   --------------------------
	.section	.text._Z7kernel1PdS_S_i,"ax",@progbits
	.align	128
        .global         _Z7kernel1PdS_S_i
        .type           _Z7kernel1PdS_S_i,@function
        .size           _Z7kernel1PdS_S_i,(.L_x_11 - _Z7kernel1PdS_S_i)
        .other          _Z7kernel1PdS_S_i,@"STO_CUDA_ENTRY STV_DEFAULT"
_Z7kernel1PdS_S_i:
.text._Z7kernel1PdS_S_i:
[----:B------:R-:W-:Y:S08]  /*0000*/  LDC R1, c[0x0][0x37c] ;  /* 0x0000df00ff017b82 */ /* 0x000ff00000000800 */
[----:B------:R-:W0:Y:S01]  /*0010*/  LDC R0, c[0x0][0x398] ;  /* 0x0000e600ff007b82 */ /* 0x000e220000000800 */
[----:B------:R-:W1:Y:S01]  /*0020*/  S2R R2, SR_TID.X ;  /* 0x0000000000027919 */ /* 0x000e620000002100 */
[----:B------:R-:W2:Y:S01]  /*0030*/  LDCU UR5, c[0x0][0x364] ;  /* 0x00006c80ff0577ac */ /* 0x000ea20008000800 */
[----:B------:R-:W-:Y:S01]  /*0040*/  CS2R R20, SRZ ;  /* 0x0000000000147805 */ /* 0x000fe2000001ff00 */
[----:B------:R-:W3:Y:S01]  /*0050*/  S2R R5, SR_TID.Y ;  /* 0x0000000000057919 */ /* 0x000ee20000002200 */
[----:B------:R-:W4:Y:S03]  /*0060*/  LDCU.64 UR6, c[0x0][0x358] ;  /* 0x00006b00ff0677ac */ /* 0x000f260008000a00 */
[----:B------:R-:W2:Y:S08]  /*0070*/  S2UR UR4, SR_CTAID.Y ;  /* 0x00000000000479c3 */ /* 0x000eb00000002600 */
[----:B------:R-:W1:Y:S08]  /*0080*/  S2UR UR8, SR_CTAID.X ;  /* 0x00000000000879c3 */ /* 0x000e700000002500 */
[----:B------:R-:W1:Y:S01]  /*0090*/  LDC R3, c[0x0][0x360] ;  /* 0x0000d800ff037b82 */ /* 0x000e620000000800 */
[----:B0-----:R-:W-:Y:S01]  /*00a0*/  ISETP.GE.AND P0, PT, R0, 0x1, PT ;  /* 0x000000010000780c */ /* 0x001fe20003f06270 */
[----:B--2---:R-:W-:-:S06]  /*00b0*/  UIMAD UR4, UR4, UR5, URZ ;  /* 0x00000005040472a4 */ /* 0x004fcc000f8e02ff */
[----:B---3--:R-:W-:Y:S01]  /*00c0*/  IADD3 R7, PT, PT, R5, UR4, RZ ;  /* 0x0000000405077c10 */ /* 0x008fe2000fffe0ff */
[----:B-1----:R-:W-:-:S05]  /*00d0*/  IMAD R3, R3, UR8, R2 ;  /* 0x0000000803037c24 */ /* 0x002fca000f8e0202 */
[----:B----4-:R-:W-:Y:S05]  /*00e0*/  @!P0 BRA `(.L_x_5) ;  /* 0x0000000400f08947 */ /* 0x010fea0003800000 */
[C---:B------:R-:W-:Y:S01]  /*00f0*/  ISETP.GE.U32.AND P1, PT, R0.reuse, 0x8, PT ;  /* 0x000000080000780c */ /* 0x040fe20003f26070 */
[----:B------:R-:W-:Y:S01]  /*0100*/  HFMA2 R9, -RZ, RZ, 0, 0 ;  /* 0x00000000ff097431 */ /* 0x000fe200000001ff */
[----:B------:R-:W-:Y:S01]  /*0110*/  LOP3.LUT R2, R0, 0x7, RZ, 0xc0, !PT ;  /* 0x0000000700027812 */ /* 0x000fe200078ec0ff */
[----:B------:R-:W-:Y:S01]  /*0120*/  IMAD R4, R3, R0, RZ ;  /* 0x0000000003047224 */ /* 0x000fe200078e02ff */
[----:B------:R-:W-:Y:S02]  /*0130*/  CS2R R20, SRZ ;  /* 0x0000000000147805 */ /* 0x000fe4000001ff00 */
[----:B------:R-:W-:-:S07]  /*0140*/  ISETP.NE.AND P0, PT, R2, RZ, PT ;  /* 0x000000ff0200720c */ /* 0x000fce0003f05270 */
[----:B------:R-:W-:Y:S06]  /*0150*/  @!P1 BRA `(.L_x_6) ;  /* 0x0000000000ec9947 */ /* 0x000fec0003800000 */
[C---:B------:R-:W-:Y:S01]  /*0160*/  LOP3.LUT R9, R0.reuse, 0x7ffffff8, RZ, 0xc0, !PT ;  /* 0x7ffffff800097812 */ /* 0x040fe200078ec0ff */
[C---:B------:R-:W-:Y:S01]  /*0170*/  IMAD R13, R0.reuse, 0x3, R7 ;  /* 0x00000003000d7824 */ /* 0x040fe200078e0207 */
[C---:B------:R-:W-:Y:S01]  /*0180*/  IADD3 R5, PT, PT, R0.reuse, UR4, R5 ;  /* 0x0000000400057c10 */ /* 0x040fe2000fffe005 */
[C-C-:B------:R-:W-:Y:S01]  /*0190*/  IMAD R33, R0.reuse, 0x4, R7.reuse ;  /* 0x0000000400217824 */ /* 0x140fe200078e0207 */
[CC--:B------:R-:W-:Y:S01]  /*01a0*/  LEA R11, R0.reuse, R7.reuse, 0x1 ;  /* 0x00000007000b7211 */ /* 0x0c0fe200078e08ff */
[C-C-:B------:R-:W-:Y:S01]  /*01b0*/  IMAD R35, R0.reuse, 0x5, R7.reuse ;  /* 0x0000000500237824 */ /* 0x140fe200078e0207 */
[----:B------:R-:W-:Y:S01]  /*01c0*/  MOV R12, R4 ;  /* 0x00000004000c7202 */ /* 0x000fe20000000f00 */
[C-C-:B------:R-:W-:Y:S01]  /*01d0*/  IMAD R37, R0.reuse, 0x6, R7.reuse ;  /* 0x0000000600257824 */ /* 0x140fe200078e0207 */
[----:B------:R-:W-:Y:S01]  /*01e0*/  MOV R8, R7 ;  /* 0x0000000700087202 */ /* 0x000fe20000000f00 */
[----:B------:R-:W-:Y:S01]  /*01f0*/  IMAD R6, R0, 0x7, R7 ;  /* 0x0000000700067824 */ /* 0x000fe200078e0207 */
[----:B------:R-:W-:Y:S01]  /*0200*/  CS2R R20, SRZ ;  /* 0x0000000000147805 */ /* 0x000fe2000001ff00 */
[----:B------:R-:W-:-:S07]  /*0210*/  IMAD.MOV R10, RZ, RZ, -R9 ;  /* 0x000000ffff0a7224 */ /* 0x000fce00078e0a09 */
.L_x_7:
[----:B------:R-:W0:Y:S08]  /*0220*/  LDC.64 R30, c[0x0][0x388] ;  /* 0x0000e200ff1e7b82 */ /* 0x000e300000000a00 */
[----:B------:R-:W1:Y:S01]  /*0230*/  LDC.64 R14, c[0x0][0x380] ;  /* 0x0000e000ff0e7b82 */ /* 0x000e620000000a00 */
[----:B0-----:R-:W-:-:S06]  /*0240*/  IMAD.WIDE.U32 R26, R8, 0x8, R30 ;  /* 0x00000008081a7825 */ /* 0x001fcc00078e001e */
[----:B------:R-:W2:Y:S01]  /*0250*/  LDG.E.64 R26, desc[UR6][R26.64] ;  /* 0x000000061a1a7981 */ /* 0x000ea2000c1e1b00 */
[----:B-1----:R-:W-:-:S05]  /*0260*/  IMAD.WIDE R14, R12, 0x8, R14 ;  /* 0x000000080c0e7825 */ /* 0x002fca00078e020e */
[----:B------:R-:W2:Y:S01]  /*0270*/  LDG.E.64 R16, desc[UR6][R14.64] ;  /* 0x000000060e107981 */ /* 0x000ea2000c1e1b00 */
[----:B------:R-:W-:-:S03]  /*0280*/  IMAD.WIDE.U32 R22, R5, 0x8, R30 ;  /* 0x0000000805167825 */ /* 0x000fc600078e001e */
[----:B------:R-:W3:Y:S01]  /*0290*/  LDG.E.64 R24, desc[UR6][R14.64+0x8] ;  /* 0x000008060e187981 */ /* 0x000ee2000c1e1b00 */
[----:B------:R-:W-:-:S03]  /*02a0*/  IMAD.WIDE.U32 R18, R11, 0x8, R30 ;  /* 0x000000080b127825 */ /* 0x000fc600078e001e */
[----:B------:R-:W3:Y:S01]  /*02b0*/  LDG.E.64 R22, desc[UR6][R22.64] ;  /* 0x0000000616167981 */ /* 0x000ee2000c1e1b00 */
[----:B------:R-:W-:-:S03]  /*02c0*/  IMAD.WIDE.U32 R28, R13, 0x8, R30 ;  /* 0x000000080d1c7825 */ /* 0x000fc600078e001e */
[----:B------:R-:W4:Y:S04]  /*02d0*/  LDG.E.64 R18, desc[UR6][R18.64] ;  /* 0x0000000612127981 */ /* 0x000f28000c1e1b00 */
[----:B------:R-:W5:Y:S01]  /*02e0*/  LDG.E.64 R28, desc[UR6][R28.64] ;  /* 0x000000061c1c7981 */ /* 0x000f62000c1e1b00 */
[----:B--2---:R-:W-:-:S03]  /*02f0*/  DFMA R26, R16, R26, R20 ;  /* 0x0000001a101a722b */ /* 0x004fc60000000014 */
[----:B------:R-:W4:Y:S04]  /*0300*/  LDG.E.64 R20, desc[UR6][R14.64+0x10] ;  /* 0x000010060e147981 */ /* 0x000f28000c1e1b00 */
[----:B------:R-:W5:Y:S01]  /*0310*/  LDG.E.64 R16, desc[UR6][R14.64+0x18] ;  /* 0x000018060e107981 */ /* 0x000f62000c1e1b00 */
[----:B---3--:R-:W-:Y:S01]  /*0320*/  DFMA R22, R24, R22, R26 ;  /* 0x000000161816722b */ /* 0x008fe2000000001a */
[--C-:B------:R-:W-:Y:S02]  /*0330*/  IMAD.WIDE.U32 R26, R33, 0x8, R30.reuse ;  /* 0x00000008211a7825 */ /* 0x100fe400078e001e */
[----:B------:R-:W2:Y:S04]  /*0340*/  LDG.E.64 R24, desc[UR6][R14.64+0x20] ;  /* 0x000020060e187981 */ /* 0x000ea8000c1e1b00 */
[----:B------:R-:W2:Y:S01]  /*0350*/  LDG.E.64 R26, desc[UR6][R26.64] ;  /* 0x000000061a1a7981 */ /* 0x000ea2000c1e1b00 */
[----:B----4-:R-:W-:Y:S01]  /*0360*/  DFMA R18, R20, R18, R22 ;  /* 0x000000121412722b */ /* 0x010fe20000000016 */
[----:B------:R-:W-:-:S02]  /*0370*/  IMAD.WIDE.U32 R22, R35, 0x8, R30 ;  /* 0x0000000823167825 */ /* 0x000fc400078e001e */
[----:B------:R-:W3:Y:S04]  /*0380*/  LDG.E.64 R20, desc[UR6][R14.64+0x28] ;  /* 0x000028060e147981 */ /* 0x000ee8000c1e1b00 */
[----:B------:R-:W3:Y:S01]  /*0390*/  LDG.E.64 R22, desc[UR6][R22.64] ;  /* 0x0000000616167981 */ /* 0x000ee2000c1e1b00 */
[----:B-----5:R-:W-:Y:S01]  /*03a0*/  DFMA R28, R16, R28, R18 ;  /* 0x0000001c101c722b */ /* 0x020fe20000000012 */
[--C-:B------:R-:W-:Y:S02]  /*03b0*/  IMAD.WIDE.U32 R18, R37, 0x8, R30.reuse ;  /* 0x0000000825127825 */ /* 0x100fe400078e001e */
[----:B------:R-:W4:Y:S02]  /*03c0*/  LDG.E.64 R16, desc[UR6][R14.64+0x30] ;  /* 0x000030060e107981 */ /* 0x000f24000c1e1b00 */
[----:B------:R-:W-:-:S02]  /*03d0*/  IMAD.WIDE.U32 R30, R6, 0x8, R30 ;  /* 0x00000008061e7825 */ /* 0x000fc400078e001e */
[----:B------:R-:W4:Y:S04]  /*03e0*/  LDG.E.64 R18, desc[UR6][R18.64] ;  /* 0x0000000612127981 */ /* 0x000f28000c1e1b00 */
[----:B------:R-:W5:Y:S04]  /*03f0*/  LDG.E.64 R30, desc[UR6][R30.64] ;  /* 0x000000061e1e7981 */ /* 0x000f68000c1e1b00 */
[----:B------:R-:W5:Y:S01]  /*0400*/  LDG.E.64 R14, desc[UR6][R14.64+0x38] ;  /* 0x000038060e0e7981 */ /* 0x000f62000c1e1b00 */
[----:B--2---:R-:W-:Y:S01]  /*0410*/  DFMA R24, R24, R26, R28 ;  /* 0x0000001a1818722b */ /* 0x004fe2000000001c */
[----:B------:R-:W-:-:S04]  /*0420*/  IADD3 R10, PT, PT, R10, 0x8, RZ ;  /* 0x000000080a0a7810 */ /* 0x000fc80007ffe0ff */
[----:B------:R-:W-:Y:S01]  /*0430*/  ISETP.NE.AND P1, PT, R10, RZ, PT ;  /* 0x000000ff0a00720c */ /* 0x000fe20003f25270 */
[----:B------:R-:W-:Y:S01]  /*0440*/  IMAD R11, R0, 0x8, R11 ;  /* 0x00000008000b7824 */ /* 0x000fe200078e020b */
[----:B------:R-:W-:Y:S01]  /*0450*/  IADD3 R12, PT, PT, R12, 0x8, RZ ;  /* 0x000000080c0c7810 */ /* 0x000fe20007ffe0ff */
[C---:B------:R-:W-:Y:S01]  /*0460*/  IMAD R37, R0.reuse, 0x8, R37 ;  /* 0x0000000800257824 */ /* 0x040fe200078e0225 */
[C---:B------:R-:W-:Y:S02]  /*0470*/  LEA R5, R0.reuse, R5, 0x3 ;  /* 0x0000000500057211 */ /* 0x040fe400078e18ff */
[C---:B------:R-:W-:Y:S02]  /*0480*/  LEA R13, R0.reuse, R13, 0x3 ;  /* 0x0000000d000d7211 */ /* 0x040fe400078e18ff */
[C---:B------:R-:W-:Y:S02]  /*0490*/  LEA R33, R0.reuse, R33, 0x3 ;  /* 0x0000002100217211 */ /* 0x040fe400078e18ff */
[----:B------:R-:W-:-:S02]  /*04a0*/  LEA R35, R0, R35, 0x3 ;  /* 0x0000002300237211 */ /* 0x000fc400078e18ff */
[C---:B------:R-:W-:Y:S02]  /*04b0*/  LEA R6, R0.reuse, R6, 0x3 ;  /* 0x0000000600067211 */ /* 0x040fe400078e18ff */
[----:B------:R-:W-:Y:S01]  /*04c0*/  LEA R8, R0, R8, 0x3 ;  /* 0x0000000800087211 */ /* 0x000fe200078e18ff */
[----:B---3--:R-:W-:-:S08]  /*04d0*/  DFMA R20, R20, R22, R24 ;  /* 0x000000161414722b */ /* 0x008fd00000000018 */
[----:B----4-:R-:W-:-:S08]  /*04e0*/  DFMA R20, R16, R18, R20 ;  /* 0x000000121014722b */ /* 0x010fd00000000014 */
[----:B-----5:R-:W-:Y:S01]  /*04f0*/  DFMA R20, R14, R30, R20 ;  /* 0x0000001e0e14722b */ /* 0x020fe20000000014 */
[----:B------:R-:W-:Y:S10]  /*0500*/  @P1 BRA `(.L_x_7) ;  /* 0xfffffffc00441947 */ /* 0x000ff4000383ffff */
.L_x_6:
[----:B------:R-:W-:Y:S05]  /*0510*/  @!P0 BRA `(.L_x_5) ;  /* 0x0000000000e48947 */ /* 0x000fea0003800000 */
[----:B------:R-:W-:Y:S02]  /*0520*/  ISETP.GE.U32.AND P0, PT, R2, 0x4, PT ;  /* 0x000000040200780c */ /* 0x000fe40003f06070 */
[----:B------:R-:W-:-:S04]  /*0530*/  LOP3.LUT R5, R0, 0x3, RZ, 0xc0, !PT ;  /* 0x0000000300057812 */ /* 0x000fc800078ec0ff */
[----:B------:R-:W-:-:S07]  /*0540*/  ISETP.NE.AND P1, PT, R5, RZ, PT ;  /* 0x000000ff0500720c */ /* 0x000fce0003f25270 */
[----:B------:R-:W-:Y:S06]  /*0550*/  @!P0 BRA `(.L_x_8) ;  /* 0x0000000000648947 */ /* 0x000fec0003800000 */
[----:B------:R-:W0:Y:S01]  /*0560*/  LDC.64 R26, c[0x0][0x388] ;  /* 0x0000e200ff1a7b82 */ /* 0x000e220000000a00 */
[----:B------:R-:W-:Y:S01]  /*0570*/  IADD3 R11, PT, PT, R4, R9, RZ ;  /* 0x00000009040b7210 */ /* 0x000fe20007ffe0ff */
[----:B------:R-:W-:-:S06]  /*0580*/  IMAD R13, R9, R0, R7 ;  /* 0x00000000090d7224 */ /* 0x000fcc00078e0207 */
[----:B------:R-:W1:Y:S01]  /*0590*/  LDC.64 R24, c[0x0][0x380] ;  /* 0x0000e000ff187b82 */ /* 0x000e620000000a00 */
[----:B0-----:R-:W-:-:S06]  /*05a0*/  IMAD.WIDE.U32 R22, R13, 0x8, R26 ;  /* 0x000000080d167825 */ /* 0x001fcc00078e001a */
[----:B------:R-:W2:Y:S01]  /*05b0*/  LDG.E.64 R22, desc[UR6][R22.64] ;  /* 0x0000000616167981 */ /* 0x000ea2000c1e1b00 */
[----:B-1----:R-:W-:-:S04]  /*05c0*/  IMAD.WIDE R24, R11, 0x8, R24 ;  /* 0x000000080b187825 */ /* 0x002fc800078e0218 */
[----:B------:R-:W-:Y:S02]  /*05d0*/  IMAD.IADD R11, R13, 0x1, R0 ;  /* 0x000000010d0b7824 */ /* 0x000fe400078e0200 */
[----:B------:R-:W2:Y:S02]  /*05e0*/  LDG.E.64 R12, desc[UR6][R24.64] ;  /* 0x00000006180c7981 */ /* 0x000ea4000c1e1b00 */
[C-C-:B------:R-:W-:Y:S01]  /*05f0*/  IMAD.WIDE.U32 R18, R11.reuse, 0x8, R26.reuse ;  /* 0x000000080b127825 */ /* 0x140fe200078e001a */
[-C--:B------:R-:W-:Y:S02]  /*0600*/  IADD3 R15, PT, PT, R11, R0.reuse, RZ ;  /* 0x000000000b0f7210 */ /* 0x080fe40007ffe0ff */
[----:B------:R-:W3:Y:S04]  /*0610*/  LDG.E.64 R10, desc[UR6][R24.64+0x8] ;  /* 0x00000806180a7981 */ /* 0x000ee8000c1e1b00 */
[----:B------:R-:W3:Y:S01]  /*0620*/  LDG.E.64 R18, desc[UR6][R18.64] ;  /* 0x0000000612127981 */ /* 0x000ee2000c1e1b00 */
[C---:B------:R-:W-:Y:S01]  /*0630*/  IMAD.WIDE.U32 R16, R15.reuse, 0x8, R26 ;  /* 0x000000080f107825 */ /* 0x040fe200078e001a */
[----:B------:R-:W-:-:S02]  /*0640*/  IADD3 R29, PT, PT, R15, R0, RZ ;  /* 0x000000000f1d7210 */ /* 0x000fc40007ffe0ff */
[----:B------:R-:W4:Y:S04]  /*0650*/  LDG.E.64 R14, desc[UR6][R24.64+0x10] ;  /* 0x00001006180e7981 */ /* 0x000f28000c1e1b00 */
[----:B------:R-:W4:Y:S01]  /*0660*/  LDG.E.64 R16, desc[UR6][R16.64] ;  /* 0x0000000610107981 */ /* 0x000f22000c1e1b00 */
[----:B------:R-:W-:-:S03]  /*0670*/  IMAD.WIDE.U32 R28, R29, 0x8, R26 ;  /* 0x000000081d1c7825 */ /* 0x000fc600078e001a */
[----:B------:R-:W5:Y:S04]  /*0680*/  LDG.E.64 R26, desc[UR6][R24.64+0x18] ;  /* 0x00001806181a7981 */ /* 0x000f68000c1e1b00 */
[----:B------:R-:W5:Y:S01]  /*0690*/  LDG.E.64 R28, desc[UR6][R28.64] ;  /* 0x000000061c1c7981 */ /* 0x000f62000c1e1b00 */
[----:B------:R-:W-:Y:S01]  /*06a0*/  IADD3 R9, PT, PT, R9, 0x4, RZ ;  /* 0x0000000409097810 */ /* 0x000fe20007ffe0ff */
[----:B--2---:R-:W-:-:S08]  /*06b0*/  DFMA R12, R12, R22, R20 ;  /* 0x000000160c0c722b */ /* 0x004fd00000000014 */
[----:B---3--:R-:W-:-:S08]  /*06c0*/  DFMA R10, R10, R18, R12 ;  /* 0x000000120a0a722b */ /* 0x008fd0000000000c */
[----:B----4-:R-:W-:-:S08]  /*06d0*/  DFMA R10, R14, R16, R10 ;  /* 0x000000100e0a722b */ /* 0x010fd0000000000a */
[----:B-----5:R-:W-:-:S11]  /*06e0*/  DFMA R20, R26, R28, R10 ;  /* 0x0000001c1a14722b */ /* 0x020fd6000000000a */
.L_x_8:
[----:B------:R-:W-:Y:S05]  /*06f0*/  @!P1 BRA `(.L_x_5) ;  /* 0x00000000006c9947 */ /* 0x000fea0003800000 */
[----:B------:R-:W0:Y:S01]  /*0700*/  LDC.64 R18, c[0x0][0x388] ;  /* 0x0000e200ff127b82 */ /* 0x000e220000000a00 */
[----:B------:R-:W-:Y:S02]  /*0710*/  ISETP.NE.AND P0, PT, R5, 0x1, PT ;  /* 0x000000010500780c */ /* 0x000fe40003f05270 */
[----:B------:R-:W-:-:S04]  /*0720*/  LOP3.LUT R2, R0, 0x1, RZ, 0xc0, !PT ;  /* 0x0000000100027812 */ /* 0x000fc800078ec0ff */
[----:B------:R-:W-:Y:S01]  /*0730*/  ISETP.NE.U32.AND P1, PT, R2, 0x1, PT ;  /* 0x000000010200780c */ /* 0x000fe20003f25070 */
[----:B------:R-:W1:Y:S06]  /*0740*/  LDC.64 R10, c[0x0][0x380] ;  /* 0x0000e000ff0a7b82 */ /* 0x000e6c0000000a00 */
[----:B------:R-:W-:Y:S02]  /*0750*/  @P0 IMAD R5, R9, R0, R7 ;  /* 0x0000000009050224 */ /* 0x000fe400078e0207 */
[----:B------:R-:W2:Y:S01]  /*0760*/  LDC.64 R16, c[0x0][0x380] ;  /* 0x0000e000ff107b82 */ /* 0x000ea20000000a00 */
[----:B------:R-:W-:-:S07]  /*0770*/  @P0 IMAD.IADD R23, R4, 0x1, R9 ;  /* 0x0000000104170824 */ /* 0x000fce00078e0209 */
[----:B------:R-:W3:Y:S01]  /*0780*/  LDC.64 R14, c[0x0][0x388] ;  /* 0x0000e200ff0e7b82 */ /* 0x000ee20000000a00 */
[C---:B0-----:R-:W-:Y:S01]  /*0790*/  @P0 IMAD.WIDE.U32 R24, R5.reuse, 0x8, R18 ;  /* 0x0000000805180825 */ /* 0x041fe200078e0012 */
[----:B------:R-:W-:-:S03]  /*07a0*/  @P0 IADD3 R5, PT, PT, R5, R0, RZ ;  /* 0x0000000005050210 */ /* 0x000fc60007ffe0ff */
[----:B-1----:R-:W-:Y:S01]  /*07b0*/  @P0 IMAD.WIDE R22, R23, 0x8, R10 ;  /* 0x0000000817160825 */ /* 0x002fe200078e020a */
[----:B------:R-:W-:Y:S01]  /*07c0*/  @P0 IADD3 R9, PT, PT, R9, 0x2, RZ ;  /* 0x0000000209090810 */ /* 0x000fe20007ffe0ff */
[----:B------:R-:W4:Y:S02]  /*07d0*/  @P0 LDG.E.64 R10, desc[UR6][R24.64] ;  /* 0x00000006180a0981 */ /* 0x000f24000c1e1b00 */
[----:B------:R-:W-:Y:S02]  /*07e0*/  @P0 IMAD.WIDE.U32 R18, R5, 0x8, R18 ;  /* 0x0000000805120825 */ /* 0x000fe400078e0012 */
[----:B------:R-:W4:Y:S01]  /*07f0*/  @P0 LDG.E.64 R12, desc[UR6][R22.64] ;  /* 0x00000006160c0981 */ /* 0x000f22000c1e1b00 */
[----:B------:R-:W-:Y:S01]  /*0800*/  @!P1 IADD3 R27, PT, PT, R4, R9, RZ ;  /* 0x00000009041b9210 */ /* 0x000fe20007ffe0ff */
[----:B------:R-:W-:Y:S02]  /*0810*/  @!P1 IMAD R9, R9, R0, R7 ;  /* 0x0000000009099224 */ /* 0x000fe400078e0207 */
[----:B------:R-:W5:Y:S02]  /*0820*/  @P0 LDG.E.64 R4, desc[UR6][R22.64+0x8] ;  /* 0x0000080616040981 */ /* 0x000f64000c1e1b00 */
[----:B--2---:R-:W-:-:S02]  /*0830*/  @!P1 IMAD.WIDE R16, R27, 0x8, R16 ;  /* 0x000000081b109825 */ /* 0x004fc400078e0210 */
[----:B------:R-:W5:Y:S02]  /*0840*/  @P0 LDG.E.64 R18, desc[UR6][R18.64] ;  /* 0x0000000612120981 */ /* 0x000f64000c1e1b00 */
[----:B---3--:R-:W-:Y:S02]  /*0850*/  @!P1 IMAD.WIDE.U32 R14, R9, 0x8, R14 ;  /* 0x00000008090e9825 */ /* 0x008fe400078e000e */
[----:B------:R-:W2:Y:S04]  /*0860*/  @!P1 LDG.E.64 R16, desc[UR6][R16.64] ;  /* 0x0000000610109981 */ /* 0x000ea8000c1e1b00 */
[----:B------:R-:W2:Y:S01]  /*0870*/  @!P1 LDG.E.64 R14, desc[UR6][R14.64] ;  /* 0x000000060e0e9981 */ /* 0x000ea2000c1e1b00 */
[----:B----4-:R-:W-:-:S08]  /*0880*/  @P0 DFMA R10, R12, R10, R20 ;  /* 0x0000000a0c0a022b */ /* 0x010fd00000000014 */
[----:B-----5:R-:W-:-:S08]  /*0890*/  @P0 DFMA R20, R4, R18, R10 ;  /* 0x000000120414022b */ /* 0x020fd0000000000a */
[----:B--2---:R-:W-:-:S11]  /*08a0*/  @!P1 DFMA R20, R16, R14, R20 ;  /* 0x0000000e1014922b */ /* 0x004fd60000000014 */
.L_x_5:
[----:B------:R-:W0:Y:S01]  /*08b0*/  LDC.64 R4, c[0x0][0x390] ;  /* 0x0000e400ff047b82 */ /* 0x000e220000000a00 */
[----:B------:R-:W-:-:S04]  /*08c0*/  IMAD R3, R3, R0, R7 ;  /* 0x0000000003037224 */ /* 0x000fc800078e0207 */
[----:B0-----:R-:W-:-:S05]  /*08d0*/  IMAD.WIDE R2, R3, 0x8, R4 ;  /* 0x0000000803027825 */ /* 0x001fca00078e0204 */
[----:B------:R-:W-:Y:S01]  /*08e0*/  STG.E.64 desc[UR6][R2.64], R20 ;  /* 0x0000001402007986 */ /* 0x000fe2000c101b06 */
[----:B------:R-:W-:Y:S05]  /*08f0*/  EXIT ;  /* 0x000000000000794d */ /* 0x000fea0003800000 */
.L_x_9:
        /* <DEDUP_REMOVED lines=16> */
.L_x_11:


//--------------------- .nv.shared.reserved.0     --------------------------
	.section	.nv.shared.reserved.0,"aw",@nobits
	.weak		__nv_reservedSMEM_offset_0_alias
	.size		__nv_reservedSMEM_offset_0_alias, 0, 64
	.other		__nv_reservedSMEM_offset_0_alias,@"STO_CUDA_RESERVED_SHARED STV_DEFAULT"
__nv_reservedSMEM_offset_0_alias:
	.zero		0
	.zero		64


//--------------------- .nv.constant0._Z7kernel2PdS_S_i --------------------------
	.section	.nv.constant0._Z7kernel2PdS_S_i,"a",@progbits
	.sectionflags	@""
	.align	4
.nv.constant0._Z7kernel2PdS_S_i:
	.zero		924


//--------------------- .nv.constant0._Z7kernel1PdS_S_i --------------------------
	.section	.nv.constant0._Z7kernel1PdS_S_i,"a",@progbits
	.sectionflags	@""
	.align	4
.nv.constant0._Z7kernel1PdS_S_i:
	.zero		924


//--------------------- SYMBOLS --------------------------

	.type		.nv.reservedSmem.offset0,@object
	.size		.nv.reservedSmem.offset0,0x4
